//
// Generated by NVIDIA NVVM Compiler
//
// Compiler Build ID: CL-36424714
// Cuda compilation tools, release 13.0, V13.0.88
// Based on NVVM 20.0.0
//

.version 9.0
.target sm_100
.address_size 64

	// .globl	_Z10copyKernelPfS_

.visible .entry _Z10copyKernelPfS_(
	.param .u64 .ptr .align 1 _Z10copyKernelPfS__param_0,
	.param .u64 .ptr .align 1 _Z10copyKernelPfS__param_1
)
{
	.reg .b32 	%r<5>;
	.reg .b32 	%f<2>;
	.reg .b64 	%rd<8>;

	ld.param.u64 	%rd1, [_Z10copyKernelPfS__param_0];
	ld.param.u64 	%rd2, [_Z10copyKernelPfS__param_1];
	cvta.to.global.u64 	%rd3, %rd2;
	cvta.to.global.u64 	%rd4, %rd1;
	mov.u32 	%r1, %tid.x;
	mov.u32 	%r2, %ntid.x;
	mov.u32 	%r3, %ctaid.x;
	mad.lo.s32 	%r4, %r2, %r3, %r1;
	mul.wide.u32 	%rd5, %r4, 4;
	add.s64 	%rd6, %rd4, %rd5;
	ld.global.f32 	%f1, [%rd6];
	add.s64 	%rd7, %rd3, %rd5;
	st.global.f32 	[%rd7], %f1;
	ret;

}
	// .globl	_Z11copyKernel2PfS_
.visible .entry _Z11copyKernel2PfS_(
	.param .u64 .ptr .align 1 _Z11copyKernel2PfS__param_0,
	.param .u64 .ptr .align 1 _Z11copyKernel2PfS__param_1
)
{
	.reg .b32 	%r<5>;
	.reg .b32 	%f<2>;
	.reg .b64 	%rd<7>;

	ld.param.u64 	%rd2, [_Z11copyKernel2PfS__param_0];
	ld.param.u64 	%rd3, [_Z11copyKernel2PfS__param_1];
	cvta.to.global.u64 	%rd4, %rd3;
	mov.u32 	%r1, %tid.x;
	mov.u32 	%r2, %ntid.x;
	mov.u32 	%r3, %ctaid.x;
	mad.lo.s32 	%r4, %r2, %r3, %r1;
	mul.wide.u32 	%rd5, %r4, 4;
	add.s64 	%rd1, %rd2, %rd5;
	// begin inline asm
	ld.global.nc.f32 %f1, [%rd1];
	// end inline asm
	add.s64 	%rd6, %rd4, %rd5;
	st.global.f32 	[%rd6], %f1;
	ret;

}
	// .globl	_Z11copyKernel3PfS_
.visible .entry _Z11copyKernel3PfS_(
	.param .u64 .ptr .align 1 _Z11copyKernel3PfS__param_0,
	.param .u64 .ptr .align 1 _Z11copyKernel3PfS__param_1
)
{
	.reg .b32 	%r<5>;
	.reg .b32 	%f<2>;
	.reg .b64 	%rd<8>;

	ld.param.u64 	%rd1, [_Z11copyKernel3PfS__param_0];
	ld.param.u64 	%rd2, [_Z11copyKernel3PfS__param_1];
	cvta.to.global.u64 	%rd3, %rd2;
	cvta.to.global.u64 	%rd4, %rd1;
	mov.u32 	%r1, %tid.x;
	mov.u32 	%r2, %ntid.x;
	mov.u32 	%r3, %ctaid.x;
	mad.lo.s32 	%r4, %r2, %r3, %r1;
	mul.wide.u32 	%rd5, %r4, 4;
	add.s64 	%rd6, %rd4, %rd5;
	ld.global.nc.f32 	%f1, [%rd6];
	add.s64 	%rd7, %rd3, %rd5;
	st.global.f32 	[%rd7], %f1;
	ret;

}


// ===== COMPILED SASS (sm_100) =====

	.target	sm_100

	.elftype	@"ET_EXEC"


//--------------------- .note.nv.tkinfo           --------------------------
	.section	.note.nv.tkinfo,"",@"SHT_NOTE"
	.sectionflags	@"SHF_NOTE_NV_TKINFO"
	.tkinfo
        /*0018*/ 	.word	0x00000002
        /*0030*/ 	.string	""
        /*0030*/ 	.string	"ptxas"
        /*0030*/ 	.string	"Cuda compilation tools, release 13.0, V13.0.88"
        /*0030*/ 	.string	"Build cuda_13.0.r13.0/compiler.36424714_0"
        /*0030*/ 	.string	"-arch sm_100 -m 64 "



//--------------------- .note.nv.cuinfo           --------------------------
	.section	.note.nv.cuinfo,"",@"SHT_NOTE"
	.sectionflags	@"SHF_NOTE_NV_CUINFO"
        /*0018*/ 	.short	0x0002
        /*001a*/ 	.short	0x0064
        /*001c*/ 	.short	0x0082
	.zero		2


//--------------------- .nv.info                  --------------------------
	.section	.nv.info,"",@"SHT_CUDA_INFO"
	.align	4


	//----- nvinfo : EIATTR_REGCOUNT
	.align		4
        /*0000*/ 	.byte	0x04, 0x2f
        /*0002*/ 	.short	(.L_1 - .L_0)
	.align		4
.L_0:
        /*0004*/ 	.word	index@(_Z10copyKernelPfS_)
        /*0008*/ 	.word	0x0000000a


	//----- nvinfo : EIATTR_FRAME_SIZE
	.align		4
.L_1:
        /*000c*/ 	.byte	0x04, 0x11
        /*000e*/ 	.short	(.L_3 - .L_2)
	.align		4
.L_2:
        /*0010*/ 	.word	index@(_Z10copyKernelPfS_)
        /*0014*/ 	.word	0x00000000


	//----- nvinfo : EIATTR_REGCOUNT
	.align		4
.L_3:
        /*0018*/ 	.byte	0x04, 0x2f
        /*001a*/ 	.short	(.L_5 - .L_4)
	.align		4
.L_4:
        /*001c*/ 	.word	index@(_Z11copyKernel2PfS_)
        /*0020*/ 	.word	0x0000000a


	//----- nvinfo : EIATTR_FRAME_SIZE
	.align		4
.L_5:
        /*0024*/ 	.byte	0x04, 0x11
        /*0026*/ 	.short	(.L_7 - .L_6)
	.align		4
.L_6:
        /*0028*/ 	.word	index@(_Z11copyKernel2PfS_)
        /*002c*/ 	.word	0x00000000


	//----- nvinfo : EIATTR_REGCOUNT
	.align		4
.L_7:
        /*0030*/ 	.byte	0x04, 0x2f
        /*0032*/ 	.short	(.L_9 - .L_8)
	.align		4
.L_8:
        /*0034*/ 	.word	index@(_Z11copyKernel3PfS_)
        /*0038*/ 	.word	0x0000000a


	//----- nvinfo : EIATTR_FRAME_SIZE
	.align		4
.L_9:
        /*003c*/ 	.byte	0x04, 0x11
        /*003e*/ 	.short	(.L_11 - .L_10)
	.align		4
.L_10:
        /*0040*/ 	.word	index@(_Z11copyKernel3PfS_)
        /*0044*/ 	.word	0x00000000


	//----- nvinfo : EIATTR_MIN_STACK_SIZE
	.align		4
.L_11:
        /*0048*/ 	.byte	0x04, 0x12
        /*004a*/ 	.short	(.L_13 - .L_12)
	.align		4
.L_12:
        /*004c*/ 	.word	index@(_Z11copyKernel3PfS_)
        /*0050*/ 	.word	0x00000000


	//----- nvinfo : EIATTR_MIN_STACK_SIZE
	.align		4
.L_13:
        /*0054*/ 	.byte	0x04, 0x12
        /*0056*/ 	.short	(.L_15 - .L_14)
	.align		4
.L_14:
        /*0058*/ 	.word	index@(_Z11copyKernel2PfS_)
        /*005c*/ 	.word	0x00000000


	//----- nvinfo : EIATTR_MIN_STACK_SIZE
	.align		4
.L_15:
        /*0060*/ 	.byte	0x04, 0x12
        /*0062*/ 	.short	(.L_17 - .L_16)
	.align		4
.L_16:
        /*0064*/ 	.word	index@(_Z10copyKernelPfS_)
        /*0068*/ 	.word	0x00000000
.L_17:


//--------------------- .nv.compat                --------------------------
	.section	.nv.compat,"",@"SHT_CUDA_COMPAT_INFO"
	.align	4
        /*0000*/ 	.byte	0x02, 0x09, 0x00, 0x00, 0x02, 0x02, 0x01, 0x00, 0x02, 0x05, 0x05, 0x00, 0x03, 0x07, 0x01, 0x01
        /*0010*/ 	.byte	0x02, 0x03, 0x00, 0x00, 0x02, 0x06, 0x01, 0x00, 0x04, 0x0b, 0x08, 0x00, 0x09, 0x00, 0x00, 0x00
        /*0020*/ 	.byte	0x00, 0x00, 0x00, 0x00


//--------------------- .nv.info._Z11copyKernel3PfS_ --------------------------
	.section	.nv.info._Z11copyKernel3PfS_,"",@"SHT_CUDA_INFO"
	.sectionflags	@""
	.align	4


	//----- nvinfo : EIATTR_CUDA_API_VERSION
	.align		4
        /*0000*/ 	.byte	0x04, 0x37
        /*0002*/ 	.short	(.L_19 - .L_18)
.L_18:
        /*0004*/ 	.word	0x00000082


	//----- nvinfo : EIATTR_KPARAM_INFO
	.align		4
.L_19:
        /*0008*/ 	.byte	0x04, 0x17
        /*000a*/ 	.short	(.L_21 - .L_20)
.L_20:
        /*000c*/ 	.word	0x00000000
        /*0010*/ 	.short	0x0001
        /*0012*/ 	.short	0x0008
        /*0014*/ 	.byte	0x00, 0xf5, 0x21, 0x00


	//----- nvinfo : EIATTR_KPARAM_INFO
	.align		4
.L_21:
        /*0018*/ 	.byte	0x04, 0x17
        /*001a*/ 	.short	(.L_23 - .L_22)
.L_22:
        /*001c*/ 	.word	0x00000000
        /*0020*/ 	.short	0x0000
        /*0022*/ 	.short	0x0000
        /*0024*/ 	.byte	0x00, 0xf5, 0x21, 0x00


	//----- nvinfo : EIATTR_SPARSE_MMA_MASK
	.align		4
.L_23:
        /*0028*/ 	.byte	0x03, 0x50
        /*002a*/ 	.short	0x0000


	//----- nvinfo : EIATTR_MAXREG_COUNT
	.align		4
        /*002c*/ 	.byte	0x03, 0x1b
        /*002e*/ 	.short	0x00ff


	//----- nvinfo : EIATTR_MERCURY_ISA_VERSION
	.align		4
        /*0030*/ 	.byte	0x03, 0x5f
        /*0032*/ 	.short	0x0101


	//----- nvinfo : EIATTR_VRC_CTA_INIT_COUNT
	.align		4
        /*0034*/ 	.byte	0x02, 0x4a
	.zero		1
	.zero		1


	//----- nvinfo : EIATTR_EXIT_INSTR_OFFSETS
	.align		4
        /*0038*/ 	.byte	0x04, 0x1c
        /*003a*/ 	.short	(.L_25 - .L_24)


	//   ....[0]....
.L_24:
        /*003c*/ 	.word	0x000000c0


	//----- nvinfo : EIATTR_CBANK_PARAM_SIZE
	.align		4
.L_25:
        /*0040*/ 	.byte	0x03, 0x19
        /*0042*/ 	.short	0x0010


	//----- nvinfo : EIATTR_PARAM_CBANK
	.align		4
        /*0044*/ 	.byte	0x04, 0x0a
        /*0046*/ 	.short	(.L_27 - .L_26)
	.align		4
.L_26:
        /*0048*/ 	.word	index@(.nv.constant0._Z11copyKernel3PfS_)
        /*004c*/ 	.short	0x0380
        /*004e*/ 	.short	0x0010


	//----- nvinfo : EIATTR_SW_WAR
	.align		4
.L_27:
        /*0050*/ 	.byte	0x04, 0x36
        /*0052*/ 	.short	(.L_29 - .L_28)
.L_28:
        /*0054*/ 	.word	0x00000008
.L_29:


//--------------------- .nv.info._Z11copyKernel2PfS_ --------------------------
	.section	.nv.info._Z11copyKernel2PfS_,"",@"SHT_CUDA_INFO"
	.sectionflags	@""
	.align	4


	//----- nvinfo : EIATTR_CUDA_API_VERSION
	.align		4
        /*0000*/ 	.byte	0x04, 0x37
        /*0002*/ 	.short	(.L_31 - .L_30)
.L_30:
        /*0004*/ 	.word	0x00000082


	//----- nvinfo : EIATTR_KPARAM_INFO
	.align		4
.L_31:
        /*0008*/ 	.byte	0x04, 0x17
        /*000a*/ 	.short	(.L_33 - .L_32)
.L_32:
        /*000c*/ 	.word	0x00000000
        /*0010*/ 	.short	0x0001
        /*0012*/ 	.short	0x0008
        /*0014*/ 	.byte	0x00, 0xf5, 0x21, 0x00


	//----- nvinfo : EIATTR_KPARAM_INFO
	.align		4
.L_33:
        /*0018*/ 	.byte	0x04, 0x17
        /*001a*/ 	.short	(.L_35 - .L_34)
.L_34:
        /*001c*/ 	.word	0x00000000
        /*0020*/ 	.short	0x0000
        /*0022*/ 	.short	0x0000
        /*0024*/ 	.byte	0x00, 0xf5, 0x21, 0x00


	//----- nvinfo : EIATTR_SPARSE_MMA_MASK
	.align		4
.L_35:
        /*0028*/ 	.byte	0x03, 0x50
        /*002a*/ 	.short	0x0000


	//----- nvinfo : EIATTR_MAXREG_COUNT
	.align		4
        /*002c*/ 	.byte	0x03, 0x1b
        /*002e*/ 	.short	0x00ff


	//----- nvinfo : EIATTR_MERCURY_ISA_VERSION
	.align		4
        /*0030*/ 	.byte	0x03, 0x5f
        /*0032*/ 	.short	0x0101


	//----- nvinfo : EIATTR_VRC_CTA_INIT_COUNT
	.align		4
        /*0034*/ 	.byte	0x02, 0x4a
	.zero		1
	.zero		1


	//----- nvinfo : EIATTR_EXIT_INSTR_OFFSETS
	.align		4
        /*0038*/ 	.byte	0x04, 0x1c
        /*003a*/ 	.short	(.L_37 - .L_36)


	//   ....[0]....
.L_36:
        /*003c*/ 	.word	0x000000c0


	//----- nvinfo : EIATTR_CBANK_PARAM_SIZE
	.align		4
.L_37:
        /*0040*/ 	.byte	0x03, 0x19
        /*0042*/ 	.short	0x0010


	//----- nvinfo : EIATTR_PARAM_CBANK
	.align		4
        /*0044*/ 	.byte	0x04, 0x0a
        /*0046*/ 	.short	(.L_39 - .L_38)
	.align		4
.L_38:
        /*0048*/ 	.word	index@(.nv.constant0._Z11copyKernel2PfS_)
        /*004c*/ 	.short	0x0380
        /*004e*/ 	.short	0x0010


	//----- nvinfo : EIATTR_SW_WAR
	.align		4
.L_39:
        /*0050*/ 	.byte	0x04, 0x36
        /*0052*/ 	.short	(.L_41 - .L_40)
.L_40:
        /*0054*/ 	.word	0x00000008
.L_41:


//--------------------- .nv.info._Z10copyKernelPfS_ --------------------------
	.section	.nv.info._Z10copyKernelPfS_,"",@"SHT_CUDA_INFO"
	.sectionflags	@""
	.align	4


	//----- nvinfo : EIATTR_CUDA_API_VERSION
	.align		4
        /*0000*/ 	.byte	0x04, 0x37
        /*0002*/ 	.short	(.L_43 - .L_42)
.L_42:
        /*0004*/ 	.word	0x00000082


	//----- nvinfo : EIATTR_KPARAM_INFO
	.align		4
.L_43:
        /*0008*/ 	.byte	0x04, 0x17
        /*000a*/ 	.short	(.L_45 - .L_44)
.L_44:
        /*000c*/ 	.word	0x00000000
        /*0010*/ 	.short	0x0001
        /*0012*/ 	.short	0x0008
        /*0014*/ 	.byte	0x00, 0xf5, 0x21, 0x00


	//----- nvinfo : EIATTR_KPARAM_INFO
	.align		4
.L_45:
        /*0018*/ 	.byte	0x04, 0x17
        /*001a*/ 	.short	(.L_47 - .L_46)
.L_46:
        /*001c*/ 	.word	0x00000000
        /*0020*/ 	.short	0x0000
        /*0022*/ 	.short	0x0000
        /*0024*/ 	.byte	0x00, 0xf5, 0x21, 0x00


	//----- nvinfo : EIATTR_SPARSE_MMA_MASK
	.align		4
.L_47:
        /*0028*/ 	.byte	0x03, 0x50
        /*002a*/ 	.short	0x0000


	//----- nvinfo : EIATTR_MAXREG_COUNT
	.align		4
        /*002c*/ 	.byte	0x03, 0x1b
        /*002e*/ 	.short	0x00ff


	//----- nvinfo : EIATTR_MERCURY_ISA_VERSION
	.align		4
        /*0030*/ 	.byte	0x03, 0x5f
        /*0032*/ 	.short	0x0101


	//----- nvinfo : EIATTR_VRC_CTA_INIT_COUNT
	.align		4
        /*0034*/ 	.byte	0x02, 0x4a
	.zero		1
	.zero		1


	//----- nvinfo : EIATTR_EXIT_INSTR_OFFSETS
	.align		4
        /*0038*/ 	.byte	0x04, 0x1c
        /*003a*/ 	.short	(.L_49 - .L_48)


	//   ....[0]....
.L_48:
        /*003c*/ 	.word	0x000000c0


	//----- nvinfo : EIATTR_CBANK_PARAM_SIZE
	.align		4
.L_49:
        /*0040*/ 	.byte	0x03, 0x19
        /*0042*/ 	.short	0x0010


	//----- nvinfo : EIATTR_PARAM_CBANK
	.align		4
        /*0044*/ 	.byte	0x04, 0x0a
        /*0046*/ 	.short	(.L_51 - .L_50)
	.align		4
.L_50:
        /*0048*/ 	.word	index@(.nv.constant0._Z10copyKernelPfS_)
        /*004c*/ 	.short	0x0380
        /*004e*/ 	.short	0x0010


	//----- nvinfo : EIATTR_SW_WAR
	.align		4
.L_51:
        /*0050*/ 	.byte	0x04, 0x36
        /*0052*/ 	.short	(.L_53 - .L_52)
.L_52:
        /*0054*/ 	.word	0x00000008
.L_53:


//--------------------- .nv.callgraph             --------------------------
	.section	.nv.callgraph,"",@"SHT_CUDA_CALLGRAPH"
	.align	4
	.sectionentsize	8
	.align		4
        /*0000*/ 	.word	0x00000000
	.align		4
        /*0004*/ 	.word	0xffffffff
	.align		4
        /*0008*/ 	.word	0x00000000
	.align		4
        /*000c*/ 	.word	0xfffffffe
	.align		4
        /*0010*/ 	.word	0x00000000
	.align		4
        /*0014*/ 	.word	0xfffffffd
	.align		4
        /*0018*/ 	.word	0x00000000
	.align		4
        /*001c*/ 	.word	0xfffffffc


//--------------------- .text._Z11copyKernel3PfS_ --------------------------
	.section	.text._Z11copyKernel3PfS_,"ax",@progbits
	.align	128
        .global         _Z11copyKernel3PfS_
        .type           _Z11copyKernel3PfS_,@function
        .size           _Z11copyKernel3PfS_,(.L_x_3 - _Z11copyKernel3PfS_)
        .other          _Z11copyKernel3PfS_,@"STO_CUDA_ENTRY STV_DEFAULT"
_Z11copyKernel3PfS_:
.text._Z11copyKernel3PfS_:
[----:B------:R-:W-:Y:S01]  /*0000*/  LDC R1, c[0x0][0x37c] ;  /* 0x0000df00ff017b82 */ /* 0x000fe20000000800 */
[----:B------:R-:W0:Y:S07]  /*0010*/  S2R R7, SR_TID.X ;  /* 0x0000000000077919 */ /* 0x000e2e0000002100 */
[----:B------:R-:W1:Y:S01]  /*0020*/  LDC.64 R2, c[0x0][0x380] ;  /* 0x0000e000ff027b82 */ /* 0x000e620000000a00 */
[----:B------:R-:W0:Y:S01]  /*0030*/  LDCU UR6, c[0x0][0x360] ;  /* 0x00006c00ff0677ac */ /* 0x000e220008000800 */
[----:B------:R-:W0:Y:S01]  /*0040*/  S2R R0, SR_CTAID.X ;  /* 0x0000000000007919 */ /* 0x000e220000002500 */
[----:B------:R-:W2:Y:S05]  /*0050*/  LDCU.64 UR4, c[0x0][0x358] ;  /* 0x00006b00ff0477ac */ /* 0x000eaa0008000a00 */
[----:B------:R-:W3:Y:S01]  /*0060*/  LDC.64 R4, c[0x0][0x388] ;  /* 0x0000e200ff047b82 */ /* 0x000ee20000000a00 */
[----:B0-----:R-:W-:-:S04]  /*0070*/  IMAD R7, R0, UR6, R7 ;  /* 0x0000000600077c24 */ /* 0x001fc8000f8e0207 */
[----:B-1----:R-:W-:-:S06]  /*0080*/  IMAD.WIDE.U32 R2, R7, 0x4, R2 ;  /* 0x0000000407027825 */ /* 0x002fcc00078e0002 */
[----:B--2---:R-:W2:Y:S01]  /*0090*/  LDG.E.CONSTANT R3, desc[UR4][R2.64] ;  /* 0x0000000402037981 */ /* 0x004ea2000c1e9900 */
[----:B---3--:R-:W-:-:S05]  /*00a0*/  IMAD.WIDE.U32 R4, R7, 0x4, R4 ;  /* 0x0000000407047825 */ /* 0x008fca00078e0004 */
[----:B--2---:R-:W-:Y:S01]  /*00b0*/  STG.E desc[UR4][R4.64], R3 ;  /* 0x0000000304007986 */ /* 0x004fe2000c101904 */
[----:B------:R-:W-:Y:S05]  /*00c0*/  EXIT ;  /* 0x000000000000794d */ /* 0x000fea0003800000 */
.L_x_0:
[----:B------:R-:W-:-:S00]  /*00d0*/  BRA `(.L_x_0) ;  /* 0xfffffffc00fc7947 */ /* 0x000fc0000383ffff */
[----:B------:R-:W-:-:S00]  /*00e0*/  NOP ;  /* 0x0000000000007918 */ /* 0x000fc00000000000 */
        /* <DEDUP_REMOVED lines=9> */
.L_x_3:


//--------------------- .text._Z11copyKernel2PfS_ --------------------------
	.section	.text._Z11copyKernel2PfS_,"ax",@progbits
	.align	128
        .global         _Z11copyKernel2PfS_
        .type           _Z11copyKernel2PfS_,@function
        .size           _Z11copyKernel2PfS_,(.L_x_4 - _Z11copyKernel2PfS_)
        .other          _Z11copyKernel2PfS_,@"STO_CUDA_ENTRY STV_DEFAULT"
_Z11copyKernel2PfS_:
.text._Z11copyKernel2PfS_:
        /* <DEDUP_REMOVED lines=13> */
.L_x_1:
        /* <DEDUP_REMOVED lines=11> */
.L_x_4:


//--------------------- .text._Z10copyKernelPfS_  --------------------------
	.section	.text._Z10copyKernelPfS_,"ax",@progbits
	.align	128
        .global         _Z10copyKernelPfS_
        .type           _Z10copyKernelPfS_,@function
        .size           _Z10copyKernelPfS_,(.L_x_5 - _Z10copyKernelPfS_)
        .other          _Z10copyKernelPfS_,@"STO_CUDA_ENTRY STV_DEFAULT"
_Z10copyKernelPfS_:
.text._Z10copyKernelPfS_:
        /* <DEDUP_REMOVED lines=9> */
[----:B--2---:R-:W2:Y:S01]  /*0090*/  LDG.E R3, desc[UR4][R2.64] ;  /* 0x0000000402037981 */ /* 0x004ea2000c1e1900 */
[----:B---3--:R-:W-:-:S05]  /*00a0*/  IMAD.WIDE.U32 R4, R7, 0x4, R4 ;  /* 0x0000000407047825 */ /* 0x008fca00078e0004 */
[----:B--2---:R-:W-:Y:S01]  /*00b0*/  STG.E desc[UR4][R4.64], R3 ;  /* 0x0000000304007986 */ /* 0x004fe2000c101904 */
[----:B------:R-:W-:Y:S05]  /*00c0*/  EXIT ;  /* 0x000000000000794d */ /* 0x000fea0003800000 */
.L_x_2:
        /* <DEDUP_REMOVED lines=11> */
.L_x_5:


//--------------------- .nv.shared.reserved.0     --------------------------
	.section	.nv.shared.reserved.0,"aw",@nobits
	.weak		__nv_reservedSMEM_offset_0_alias
	.size		__nv_reservedSMEM_offset_0_alias, 0, 64
	.other		__nv_reservedSMEM_offset_0_alias,@"STO_CUDA_RESERVED_SHARED STV_DEFAULT"
__nv_reservedSMEM_offset_0_alias:
	.zero		0
	.zero		64


//--------------------- .nv.constant0._Z11copyKernel3PfS_ --------------------------
	.section	.nv.constant0._Z11copyKernel3PfS_,"a",@progbits
	.sectionflags	@""
	.align	4
.nv.constant0._Z11copyKernel3PfS_:
	.zero		912


//--------------------- .nv.constant0._Z11copyKernel2PfS_ --------------------------
	.section	.nv.constant0._Z11copyKernel2PfS_,"a",@progbits
	.sectionflags	@""
	.align	4
.nv.constant0._Z11copyKernel2PfS_:
	.zero		912


//--------------------- .nv.constant0._Z10copyKernelPfS_ --------------------------
	.section	.nv.constant0._Z10copyKernelPfS_,"a",@progbits
	.sectionflags	@""
	.align	4
.nv.constant0._Z10copyKernelPfS_:
	.zero		912


//--------------------- SYMBOLS --------------------------

	.type		.nv.reservedSmem.offset0,@object
	.size		.nv.reservedSmem.offset0,0x4
